	.headerflags	@"EF_CUDA_TEXMODE_UNIFIED EF_CUDA_64BIT_ADDRESS EF_CUDA_SM75 EF_CUDA_VIRTUAL_SM(EF_CUDA_SM75)"
	.elftype	@"ET_EXEC"


//--------------------- .nv.info                  --------------------------
	.section	.nv.info,"",@"SHT_CUDA_INFO"
	.align	4


	//----- nvinfo : EIATTR_REGCOUNT
	.align		4
        /*0000*/ 	.byte	0x04, 0x2f
        /*0002*/ 	.short	(.L_1 - .L_0)
	.align		4
.L_0:
        /*0004*/ 	.word	index@(_Z4initiPdd)
        /*0008*/ 	.word	0x0000000c


	//----- nvinfo : EIATTR_MAX_STACK_SIZE
	.align		4
.L_1:
        /*000c*/ 	.byte	0x04, 0x23
        /*000e*/ 	.short	(.L_3 - .L_2)
	.align		4
.L_2:
        /*0010*/ 	.word	index@(_Z4initiPdd)
        /*0014*/ 	.word	0x00000000


	//----- nvinfo : EIATTR_MIN_STACK_SIZE
	.align		4
.L_3:
        /*0018*/ 	.byte	0x04, 0x12
        /*001a*/ 	.short	(.L_5 - .L_4)
	.align		4
.L_4:
        /*001c*/ 	.word	index@(_Z4initiPdd)
        /*0020*/ 	.word	0x00000000


	//----- nvinfo : EIATTR_FRAME_SIZE
	.align		4
.L_5:
        /*0024*/ 	.byte	0x04, 0x11
        /*0026*/ 	.short	(.L_7 - .L_6)
	.align		4
.L_6:
        /*0028*/ 	.word	index@(_Z4initiPdd)
        /*002c*/ 	.word	0x00000000


	//----- nvinfo : EIATTR_REGCOUNT
	.align		4
.L_7:
        /*0030*/ 	.byte	0x04, 0x2f
        /*0032*/ 	.short	(.L_9 - .L_8)
	.align		4
.L_8:
        /*0034*/ 	.word	index@(_Z5daxpyidPdS_)
        /*0038*/ 	.word	0x0000000c


	//----- nvinfo : EIATTR_MAX_STACK_SIZE
	.align		4
.L_9:
        /*003c*/ 	.byte	0x04, 0x23
        /*003e*/ 	.short	(.L_11 - .L_10)
	.align		4
.L_10:
        /*0040*/ 	.word	index@(_Z5daxpyidPdS_)
        /*0044*/ 	.word	0x00000000


	//----- nvinfo : EIATTR_MIN_STACK_SIZE
	.align		4
.L_11:
        /*0048*/ 	.byte	0x04, 0x12
        /*004a*/ 	.short	(.L_13 - .L_12)
	.align		4
.L_12:
        /*004c*/ 	.word	index@(_Z5daxpyidPdS_)
        /*0050*/ 	.word	0x00000000


	//----- nvinfo : EIATTR_FRAME_SIZE
	.align		4
.L_13:
        /*0054*/ 	.byte	0x04, 0x11
        /*0056*/ 	.short	(.L_15 - .L_14)
	.align		4
.L_14:
        /*0058*/ 	.word	index@(_Z5daxpyidPdS_)
        /*005c*/ 	.word	0x00000000
.L_15:


//--------------------- .nv.info._Z5daxpyidPdS_   --------------------------
	.section	.nv.info._Z5daxpyidPdS_,"",@"SHT_CUDA_INFO"
	.align	4


	//----- nvinfo : EIATTR_SW_WAR
	.align		4
        /*0000*/ 	.byte	0x04, 0x36
        /*0002*/ 	.short	(.L_17 - .L_16)
.L_16:
        /*0004*/ 	.word	0x00000001


	//----- nvinfo : EIATTR_CUDA_API_VERSION
	.align		4
.L_17:
        /*0008*/ 	.byte	0x04, 0x37
        /*000a*/ 	.short	(.L_19 - .L_18)
.L_18:
        /*000c*/ 	.word	0x00000074


	//----- nvinfo : EIATTR_PARAM_CBANK
	.align		4
.L_19:
        /*0010*/ 	.byte	0x04, 0x0a
        /*0012*/ 	.short	(.L_21 - .L_20)
	.align		4
.L_20:
        /*0014*/ 	.word	index@(.nv.constant0._Z5daxpyidPdS_)
        /*0018*/ 	.short	0x0160
        /*001a*/ 	.short	0x0020


	//----- nvinfo : EIATTR_CBANK_PARAM_SIZE
	.align		4
.L_21:
        /*001c*/ 	.byte	0x03, 0x19
        /*001e*/ 	.short	0x0020


	//----- nvinfo : EIATTR_KPARAM_INFO
	.align		4
        /*0020*/ 	.byte	0x04, 0x17
        /*0022*/ 	.short	(.L_23 - .L_22)
.L_22:
        /*0024*/ 	.word	0x00000000
        /*0028*/ 	.short	0x0003
        /*002a*/ 	.short	0x0018
        /*002c*/ 	.byte	0x00, 0xf0, 0x21, 0x00


	//----- nvinfo : EIATTR_KPARAM_INFO
	.align		4
.L_23:
        /*0030*/ 	.byte	0x04, 0x17
        /*0032*/ 	.short	(.L_25 - .L_24)
.L_24:
        /*0034*/ 	.word	0x00000000
        /*0038*/ 	.short	0x0002
        /*003a*/ 	.short	0x0010
        /*003c*/ 	.byte	0x00, 0xf0, 0x21, 0x00


	//----- nvinfo : EIATTR_KPARAM_INFO
	.align		4
.L_25:
        /*0040*/ 	.byte	0x04, 0x17
        /*0042*/ 	.short	(.L_27 - .L_26)
.L_26:
        /*0044*/ 	.word	0x00000000
        /*0048*/ 	.short	0x0001
        /*004a*/ 	.short	0x0008
        /*004c*/ 	.byte	0x00, 0xf0, 0x21, 0x00


	//----- nvinfo : EIATTR_KPARAM_INFO
	.align		4
.L_27:
        /*0050*/ 	.byte	0x04, 0x17
        /*0052*/ 	.short	(.L_29 - .L_28)
.L_28:
        /*0054*/ 	.word	0x00000000
        /*0058*/ 	.short	0x0000
        /*005a*/ 	.short	0x0000
        /*005c*/ 	.byte	0x00, 0xf0, 0x11, 0x00


	//----- nvinfo : EIATTR_MAXREG_COUNT
	.align		4
.L_29:
        /*0060*/ 	.byte	0x03, 0x1b
        /*0062*/ 	.short	0x00ff


	//----- nvinfo : EIATTR_EXIT_INSTR_OFFSETS
	.align		4
        /*0064*/ 	.byte	0x04, 0x1c
        /*0066*/ 	.short	(.L_31 - .L_30)


	//   ....[0]....
.L_30:
        /*0068*/ 	.word	0x00000050


	//   ....[1]....
        /*006c*/ 	.word	0x00000110


	//----- nvinfo : EIATTR_CRS_STACK_SIZE
	.align		4
.L_31:
        /*0070*/ 	.byte	0x04, 0x1e
        /*0072*/ 	.short	(.L_33 - .L_32)
.L_32:
        /*0074*/ 	.word	0x00000000
.L_33:


//--------------------- .nv.info._Z4initiPdd      --------------------------
	.section	.nv.info._Z4initiPdd,"",@"SHT_CUDA_INFO"
	.align	4


	//----- nvinfo : EIATTR_SW_WAR
	.align		4
        /*0000*/ 	.byte	0x04, 0x36
        /*0002*/ 	.short	(.L_35 - .L_34)
.L_34:
        /*0004*/ 	.word	0x00000001


	//----- nvinfo : EIATTR_CUDA_API_VERSION
	.align		4
.L_35:
        /*0008*/ 	.byte	0x04, 0x37
        /*000a*/ 	.short	(.L_37 - .L_36)
.L_36:
        /*000c*/ 	.word	0x00000074


	//----- nvinfo : EIATTR_PARAM_CBANK
	.align		4
.L_37:
        /*0010*/ 	.byte	0x04, 0x0a
        /*0012*/ 	.short	(.L_39 - .L_38)
	.align		4
.L_38:
        /*0014*/ 	.word	index@(.nv.constant0._Z4initiPdd)
        /*0018*/ 	.short	0x0160
        /*001a*/ 	.short	0x0018


	//----- nvinfo : EIATTR_CBANK_PARAM_SIZE
	.align		4
.L_39:
        /*001c*/ 	.byte	0x03, 0x19
        /*001e*/ 	.short	0x0018


	//----- nvinfo : EIATTR_KPARAM_INFO
	.align		4
        /*0020*/ 	.byte	0x04, 0x17
        /*0022*/ 	.short	(.L_41 - .L_40)
.L_40:
        /*0024*/ 	.word	0x00000000
        /*0028*/ 	.short	0x0002
        /*002a*/ 	.short	0x0010
        /*002c*/ 	.byte	0x00, 0xf0, 0x21, 0x00


	//----- nvinfo : EIATTR_KPARAM_INFO
	.align		4
.L_41:
        /*0030*/ 	.byte	0x04, 0x17
        /*0032*/ 	.short	(.L_43 - .L_42)
.L_42:
        /*0034*/ 	.word	0x00000000
        /*0038*/ 	.short	0x0001
        /*003a*/ 	.short	0x0008
        /*003c*/ 	.byte	0x00, 0xf0, 0x21, 0x00


	//----- nvinfo : EIATTR_KPARAM_INFO
	.align		4
.L_43:
        /*0040*/ 	.byte	0x04, 0x17
        /*0042*/ 	.short	(.L_45 - .L_44)
.L_44:
        /*0044*/ 	.word	0x00000000
        /*0048*/ 	.short	0x0000
        /*004a*/ 	.short	0x0000
        /*004c*/ 	.byte	0x00, 0xf0, 0x11, 0x00


	//----- nvinfo : EIATTR_MAXREG_COUNT
	.align		4
.L_45:
        /*0050*/ 	.byte	0x03, 0x1b
        /*0052*/ 	.short	0x00ff


	//----- nvinfo : EIATTR_EXIT_INSTR_OFFSETS
	.align		4
        /*0054*/ 	.byte	0x04, 0x1c
        /*0056*/ 	.short	(.L_47 - .L_46)


	//   ....[0]....
.L_46:
        /*0058*/ 	.word	0x00000050


	//   ....[1]....
        /*005c*/ 	.word	0x000000f0


	//----- nvinfo : EIATTR_CRS_STACK_SIZE
	.align		4
.L_47:
        /*0060*/ 	.byte	0x04, 0x1e
        /*0062*/ 	.short	(.L_49 - .L_48)
.L_48:
        /*0064*/ 	.word	0x00000000
.L_49:


//--------------------- .nv.rel.action            --------------------------
	.section	.nv.rel.action,"",@"SHT_CUDA_RELOCINFO"
	.align	8
	.sectionentsize	8
        /*0000*/ 	.byte	0x4b, 0x00, 0x00, 0x00, 0x00, 0x00, 0x00, 0x00, 0x00, 0x02, 0x02, 0x08, 0x10, 0x0a, 0x2f, 0x22
        /* <DEDUP_REMOVED lines=12> */
        /*00d0*/ 	.byte	0x00, 0x00, 0x00, 0x14, 0x2c, 0x00, 0x00, 0x00


//--------------------- .nv.constant0._Z5daxpyidPdS_ --------------------------
	.section	.nv.constant0._Z5daxpyidPdS_,"a",@progbits
	.align	4
.nv.constant0._Z5daxpyidPdS_:
	.zero		384


//--------------------- .nv.constant0._Z4initiPdd --------------------------
	.section	.nv.constant0._Z4initiPdd,"a",@progbits
	.align	4
.nv.constant0._Z4initiPdd:
	.zero		376


//--------------------- .text._Z5daxpyidPdS_      --------------------------
	.section	.text._Z5daxpyidPdS_,"ax",@progbits
	.sectioninfo	@"SHI_REGISTERS=12"
	.align	128
        .global         _Z5daxpyidPdS_
        .type           _Z5daxpyidPdS_,@function
        .size           _Z5daxpyidPdS_,(.L_x_4 - _Z5daxpyidPdS_)
        .other          _Z5daxpyidPdS_,@"STO_CUDA_ENTRY STV_DEFAULT"
_Z5daxpyidPdS_:
.text._Z5daxpyidPdS_:
[----:B------:R-:W-:-:S02]  /*0000*/  MOV R1, c[0x0][0x28] ;  /* 0x00000a0000017a02 */ /* 0x000fc40000000f00 */
[----:B------:R-:W0:Y:S04]  /*0010*/  S2R R0, SR_CTAID.X ;  /* 0x0000000000007919 */ /* 0x000e280000002500 */
[----:B------:R-:W0:Y:S02]  /*0020*/  S2R R3, SR_TID.X ;  /* 0x0000000000037919 */ /* 0x000e240000002100 */
[----:B0-----:R-:W-:-:S05]  /*0030*/  IMAD R0, R0, c[0x0][0x0], R3 ;  /* 0x0000000000007a24 */ /* 0x001fca00078e0203 */
[----:B------:R-:W-:-:S12]  /*0040*/  ISETP.GE.AND P0, PT, R0, c[0x0][0x160], PT ;  /* 0x0000580000007a0c */ /* 0x000fd80003f06270 */
[----:B------:R-:W-:Y:S05]  /*0050*/  @P0 EXIT ;  /* 0x000000000000094d */ /* 0x000fea0003800000 */
.L_x_0:
[----:B0-----:R-:W-:-:S05]  /*0060*/  MOV R5, 0x8 ;  /* 0x0000000800057802 */ /* 0x001fca0000000f00 */
[----:B------:R-:W-:-:S04]  /*0070*/  IMAD.WIDE R2, R0, R5, c[0x0][0x170] ;  /* 0x00005c0000027625 */ /* 0x000fc800078e0205 */
[----:B------:R-:W-:-:S04]  /*0080*/  IMAD.WIDE R4, R0, R5, c[0x0][0x178] ;  /* 0x00005e0000047625 */ /* 0x000fc800078e0205 */
[----:B------:R-:W2:Y:S04]  /*0090*/  LDG.E.64.SYS R2, [R2] ;  /* 0x0000000002027381 */ /* 0x000ea800001eeb00 */
[----:B------:R-:W2:Y:S01]  /*00a0*/  LDG.E.64.SYS R6, [R4] ;  /* 0x0000000004067381 */ /* 0x000ea200001eeb00 */
[----:B------:R-:W-:-:S05]  /*00b0*/  MOV R9, c[0x0][0xc] ;  /* 0x0000030000097a02 */ /* 0x000fca0000000f00 */
[----:B------:R-:W-:-:S05]  /*00c0*/  IMAD R0, R9, c[0x0][0x0], R0 ;  /* 0x0000000009007a24 */ /* 0x000fca00078e0200 */
[----:B------:R-:W-:Y:S01]  /*00d0*/  ISETP.GE.AND P0, PT, R0, c[0x0][0x160], PT ;  /* 0x0000580000007a0c */ /* 0x000fe20003f06270 */
[----:B--2---:R-:W0:-:S09]  /*00e0*/  DFMA R6, R2, c[0x0][0x168], R6 ;  /* 0x00005a0002067a2b */ /* 0x004e120000000006 */
[----:B0-----:R0:W-:Y:S02]  /*00f0*/  STG.E.64.SYS [R4], R6 ;  /* 0x0000000604007386 */ /* 0x0011e4000010eb00 */
[----:B------:R-:W-:Y:S05]  /*0100*/  @!P0 BRA `(.L_x_0) ;  /* 0xffffff5000008947 */ /* 0x000fea000383ffff */
[----:B------:R-:W-:Y:S05]  /*0110*/  EXIT ;  /* 0x000000000000794d */ /* 0x000fea0003800000 */
.L_x_1:
[----:B------:R-:W-:-:S00]  /*0120*/  BRA `(.L_x_1) ;  /* 0xfffffff000007947 */ /* 0x000fc0000383ffff */
[----:B------:R-:W-:-:S00]  /*0130*/  NOP ;  /* 0x0000000000007918 */ /* 0x000fc00000000000 */
[----:B------:R-:W-:-:S00]  /*0140*/  NOP ;  /* 0x0000000000007918 */ /* 0x000fc00000000000 */
[----:B------:R-:W-:-:S00]  /*0150*/  NOP ;  /* 0x0000000000007918 */ /* 0x000fc00000000000 */
[----:B------:R-:W-:-:S00]  /*0160*/  NOP ;  /* 0x0000000000007918 */ /* 0x000fc00000000000 */
[----:B------:R-:W-:-:S00]  /*0170*/  NOP ;  /* 0x0000000000007918 */ /* 0x000fc00000000000 */
.L_x_4:


//--------------------- .text._Z4initiPdd         --------------------------
	.section	.text._Z4initiPdd,"ax",@progbits
	.sectioninfo	@"SHI_REGISTERS=12"
	.align	128
        .global         _Z4initiPdd
        .type           _Z4initiPdd,@function
        .size           _Z4initiPdd,(.L_x_5 - _Z4initiPdd)
        .other          _Z4initiPdd,@"STO_CUDA_ENTRY STV_DEFAULT"
_Z4initiPdd:
.text._Z4initiPdd:
[----:B------:R-:W-:-:S02]  /*0000*/  MOV R1, c[0x0][0x28] ;  /* 0x00000a0000017a02 */ /* 0x000fc40000000f00 */
[----:B------:R-:W0:Y:S04]  /*0010*/  S2R R0, SR_CTAID.X ;  /* 0x0000000000007919 */ /* 0x000e280000002500 */
[----:B------:R-:W0:Y:S02]  /*0020*/  S2R R3, SR_TID.X ;  /* 0x0000000000037919 */ /* 0x000e240000002100 */
[----:B0-----:R-:W-:-:S05]  /*0030*/  IMAD R0, R0, c[0x0][0x0], R3 ;  /* 0x0000000000007a24 */ /* 0x001fca00078e0203 */
[----:B------:R-:W-:-:S12]  /*0040*/  ISETP.GE.AND P0, PT, R0, c[0x0][0x160], PT ;  /* 0x0000580000007a0c */ /* 0x000fd80003f06270 */
[----:B------:R-:W-:Y:S05]  /*0050*/  @P0 EXIT ;  /* 0x000000000000094d */ /* 0x000fea0003800000 */
[----:B------:R-:W-:Y:S01]  /*0060*/  MOV R7, 0x8 ;  /* 0x0000000800077802 */ /* 0x000fe20000000f00 */
[----:B------:R-:W-:Y:S01]  /*0070*/  IMAD.MOV.U32 R9, RZ, RZ, c[0x0][0xc] ;  /* 0x00000300ff097624 */ /* 0x000fe200078e00ff */
[----:B------:R-:W-:Y:S01]  /*0080*/  MOV R4, c[0x0][0x170] ;  /* 0x00005c0000047a02 */ /* 0x000fe20000000f00 */
[----:B------:R-:W-:-:S02]  /*0090*/  IMAD.MOV.U32 R5, RZ, RZ, c[0x0][0x174] ;  /* 0x00005d00ff057624 */ /* 0x000fc400078e00ff */
.L_x_2:
[----:B------:R-:W-:-:S04]  /*00a0*/  IMAD.WIDE R2, R0, R7, c[0x0][0x168] ;  /* 0x00005a0000027625 */ /* 0x000fc800078e0207 */
[----:B------:R-:W-:-:S04]  /*00b0*/  IMAD R0, R9, c[0x0][0x0], R0 ;  /* 0x0000000009007a24 */ /* 0x000fc800078e0200 */
[----:B------:R0:W-:Y:S01]  /*00c0*/  STG.E.64.SYS [R2], R4 ;  /* 0x0000000402007386 */ /* 0x0001e2000010eb00 */
[----:B------:R-:W-:-:S12]  /*00d0*/  ISETP.GE.AND P0, PT, R0, c[0x0][0x160], PT ;  /* 0x0000580000007a0c */ /* 0x000fd80003f06270 */
[----:B0-----:R-:W-:Y:S05]  /*00e0*/  @!P0 BRA `(.L_x_2) ;  /* 0xffffffb000008947 */ /* 0x001fea000383ffff */
[----:B------:R-:W-:Y:S05]  /*00f0*/  EXIT ;  /* 0x000000000000794d */ /* 0x000fea0003800000 */
.L_x_3:
[----:B------:R-:W-:-:S00]  /*0100*/  BRA `(.L_x_3) ;  /* 0xfffffff000007947 */ /* 0x000fc0000383ffff */
[----:B------:R-:W-:-:S00]  /*0110*/  NOP ;  /* 0x0000000000007918 */ /* 0x000fc00000000000 */
[----:B------:R-:W-:-:S00]  /*0120*/  NOP ;  /* 0x0000000000007918 */ /* 0x000fc00000000000 */
[----:B------:R-:W-:-:S00]  /*0130*/  NOP ;  /* 0x0000000000007918 */ /* 0x000fc00000000000 */
[----:B------:R-:W-:-:S00]  /*0140*/  NOP ;  /* 0x0000000000007918 */ /* 0x000fc00000000000 */
[----:B------:R-:W-:-:S00]  /*0150*/  NOP ;  /* 0x0000000000007918 */ /* 0x000fc00000000000 */
[----:B------:R-:W-:-:S00]  /*0160*/  NOP ;  /* 0x0000000000007918 */ /* 0x000fc00000000000 */
[----:B------:R-:W-:-:S00]  /*0170*/  NOP ;  /* 0x0000000000007918 */ /* 0x000fc00000000000 */
.L_x_5:
